//
// Generated by NVIDIA NVVM Compiler
//
// Compiler Build ID: CL-36424714
// Cuda compilation tools, release 13.0, V13.0.88
// Based on NVVM 20.0.0
//

.version 9.0
.target sm_100
.address_size 64

	// .globl	_Z13halve_and_sumPf
.extern .shared .align 16 .b8 sdata[];

.visible .entry _Z13halve_and_sumPf(
	.param .u64 .ptr .align 1 _Z13halve_and_sumPf_param_0
)
{
	.reg .b32 	%r<7>;
	.reg .b32 	%f<4>;
	.reg .b64 	%rd<7>;

	ld.param.u64 	%rd1, [_Z13halve_and_sumPf_param_0];
	cvta.to.global.u64 	%rd2, %rd1;
	mov.u32 	%r1, %ctaid.x;
	mov.u32 	%r2, %ntid.x;
	mov.u32 	%r3, %tid.x;
	mad.lo.s32 	%r4, %r1, %r2, %r3;
	mov.u32 	%r5, %nctaid.x;
	mad.lo.s32 	%r6, %r5, %r2, %r4;
	mul.wide.u32 	%rd3, %r6, 4;
	add.s64 	%rd4, %rd2, %rd3;
	ld.global.f32 	%f1, [%rd4];
	mul.wide.u32 	%rd5, %r4, 4;
	add.s64 	%rd6, %rd2, %rd5;
	ld.global.f32 	%f2, [%rd6];
	sub.f32 	%f3, %f2, %f1;
	st.global.f32 	[%rd6], %f3;
	ret;

}
	// .globl	_Z13expnegsqr_mapPfi
.visible .entry _Z13expnegsqr_mapPfi(
	.param .u64 .ptr .align 1 _Z13expnegsqr_mapPfi_param_0,
	.param .u32 _Z13expnegsqr_mapPfi_param_1
)
{
	.reg .b32 	%r<9>;
	.reg .b32 	%f<17>;
	.reg .b64 	%rd<5>;

	ld.param.u64 	%rd1, [_Z13expnegsqr_mapPfi_param_0];
	ld.param.u32 	%r1, [_Z13expnegsqr_mapPfi_param_1];
	cvta.to.global.u64 	%rd2, %rd1;
	mov.u32 	%r2, %ctaid.x;
	mov.u32 	%r3, %ntid.x;
	mov.u32 	%r4, %tid.x;
	mad.lo.s32 	%r5, %r2, %r3, %r4;
	neg.s32 	%r6, %r1;
	cvt.rn.f32.s32 	%f1, %r6;
	mul.wide.u32 	%rd3, %r5, 4;
	add.s64 	%rd4, %rd2, %rd3;
	ld.global.f32 	%f2, [%rd4];
	mul.f32 	%f3, %f2, %f1;
	mul.f32 	%f4, %f2, %f3;
	fma.rn.f32 	%f5, %f4, 0f3BBB989D, 0f3F000000;
	cvt.sat.f32.f32 	%f6, %f5;
	mov.f32 	%f7, 0f4B400001;
	mov.f32 	%f8, 0f437C0000;
	fma.rm.f32 	%f9, %f6, %f8, %f7;
	add.f32 	%f10, %f9, 0fCB40007F;
	neg.f32 	%f11, %f10;
	fma.rn.f32 	%f12, %f4, 0f3FB8AA3B, %f11;
	fma.rn.f32 	%f13, %f4, 0f32A57060, %f12;
	mov.b32 	%r7, %f9;
	shl.b32 	%r8, %r7, 23;
	mov.b32 	%f14, %r8;
	ex2.approx.ftz.f32 	%f15, %f13;
	mul.f32 	%f16, %f15, %f14;
	st.global.f32 	[%rd4], %f16;
	ret;

}
	// .globl	_Z13sum_reductionILj4ELj1024EEvPf
.visible .entry _Z13sum_reductionILj4ELj1024EEvPf(
	.param .u64 .ptr .align 1 _Z13sum_reductionILj4ELj1024EEvPf_param_0
)
{
	.reg .pred 	%p<7>;
	.reg .b32 	%r<18>;
	.reg .b32 	%f<48>;
	.reg .b64 	%rd<21>;

	ld.param.u64 	%rd2, [_Z13sum_reductionILj4ELj1024EEvPf_param_0];
	cvta.to.global.u64 	%rd1, %rd2;
	mov.u32 	%r1, %tid.x;
	shl.b32 	%r4, %r1, 2;
	mov.u32 	%r5, sdata;
	add.s32 	%r2, %r5, %r4;
	mov.u32 	%r3, %ctaid.x;
	mov.u32 	%r6, %ntid.x;
	shl.b32 	%r7, %r6, 1;
	mad.lo.s32 	%r8, %r7, %r3, %r1;
	mov.u32 	%r9, %nctaid.x;
	mul.lo.s32 	%r10, %r7, %r9;
	mul.wide.u32 	%rd3, %r8, 4;
	add.s64 	%rd4, %rd1, %rd3;
	ld.global.f32 	%f1, [%rd4];
	add.s32 	%r11, %r8, %r6;
	mul.wide.u32 	%rd5, %r11, 4;
	add.s64 	%rd6, %rd1, %rd5;
	ld.global.f32 	%f2, [%rd6];
	add.f32 	%f3, %f1, %f2;
	add.f32 	%f4, %f3, 0f00000000;
	add.s32 	%r12, %r8, %r10;
	mul.wide.u32 	%rd7, %r12, 4;
	add.s64 	%rd8, %rd1, %rd7;
	ld.global.f32 	%f5, [%rd8];
	add.s32 	%r13, %r11, %r10;
	mul.wide.u32 	%rd9, %r13, 4;
	add.s64 	%rd10, %rd1, %rd9;
	ld.global.f32 	%f6, [%rd10];
	add.f32 	%f7, %f5, %f6;
	add.f32 	%f8, %f4, %f7;
	add.s32 	%r14, %r12, %r10;
	mul.wide.u32 	%rd11, %r14, 4;
	add.s64 	%rd12, %rd1, %rd11;
	ld.global.f32 	%f9, [%rd12];
	add.s32 	%r15, %r13, %r10;
	mul.wide.u32 	%rd13, %r15, 4;
	add.s64 	%rd14, %rd1, %rd13;
	ld.global.f32 	%f10, [%rd14];
	add.f32 	%f11, %f9, %f10;
	add.f32 	%f12, %f8, %f11;
	add.s32 	%r16, %r14, %r10;
	mul.wide.u32 	%rd15, %r16, 4;
	add.s64 	%rd16, %rd1, %rd15;
	ld.global.f32 	%f13, [%rd16];
	add.s32 	%r17, %r15, %r10;
	mul.wide.u32 	%rd17, %r17, 4;
	add.s64 	%rd18, %rd1, %rd17;
	ld.global.f32 	%f14, [%rd18];
	add.f32 	%f15, %f13, %f14;
	add.f32 	%f16, %f12, %f15;
	st.shared.f32 	[%r2], %f16;
	bar.sync 	0;
	setp.gt.u32 	%p1, %r1, 511;
	@%p1 bra 	$L__BB2_2;
	ld.shared.f32 	%f17, [%r2+2048];
	ld.shared.f32 	%f18, [%r2];
	add.f32 	%f19, %f17, %f18;
	st.shared.f32 	[%r2], %f19;
$L__BB2_2:
	bar.sync 	0;
	setp.gt.u32 	%p2, %r1, 255;
	@%p2 bra 	$L__BB2_4;
	ld.shared.f32 	%f20, [%r2+1024];
	ld.shared.f32 	%f21, [%r2];
	add.f32 	%f22, %f20, %f21;
	st.shared.f32 	[%r2], %f22;
$L__BB2_4:
	bar.sync 	0;
	setp.gt.u32 	%p3, %r1, 127;
	@%p3 bra 	$L__BB2_6;
	ld.shared.f32 	%f23, [%r2+512];
	ld.shared.f32 	%f24, [%r2];
	add.f32 	%f25, %f23, %f24;
	st.shared.f32 	[%r2], %f25;
$L__BB2_6:
	bar.sync 	0;
	setp.gt.u32 	%p4, %r1, 63;
	@%p4 bra 	$L__BB2_8;
	ld.shared.f32 	%f26, [%r2+256];
	ld.shared.f32 	%f27, [%r2];
	add.f32 	%f28, %f26, %f27;
	st.shared.f32 	[%r2], %f28;
$L__BB2_8:
	bar.sync 	0;
	setp.gt.u32 	%p5, %r1, 31;
	@%p5 bra 	$L__BB2_11;
	ld.volatile.shared.f32 	%f29, [%r2+128];
	ld.volatile.shared.f32 	%f30, [%r2];
	add.f32 	%f31, %f29, %f30;
	st.volatile.shared.f32 	[%r2], %f31;
	ld.volatile.shared.f32 	%f32, [%r2+64];
	ld.volatile.shared.f32 	%f33, [%r2];
	add.f32 	%f34, %f32, %f33;
	st.volatile.shared.f32 	[%r2], %f34;
	ld.volatile.shared.f32 	%f35, [%r2+32];
	ld.volatile.shared.f32 	%f36, [%r2];
	add.f32 	%f37, %f35, %f36;
	st.volatile.shared.f32 	[%r2], %f37;
	ld.volatile.shared.f32 	%f38, [%r2+16];
	ld.volatile.shared.f32 	%f39, [%r2];
	add.f32 	%f40, %f38, %f39;
	st.volatile.shared.f32 	[%r2], %f40;
	ld.volatile.shared.f32 	%f41, [%r2+8];
	ld.volatile.shared.f32 	%f42, [%r2];
	add.f32 	%f43, %f41, %f42;
	st.volatile.shared.f32 	[%r2], %f43;
	ld.volatile.shared.f32 	%f44, [%r2+4];
	ld.volatile.shared.f32 	%f45, [%r2];
	add.f32 	%f46, %f44, %f45;
	st.volatile.shared.f32 	[%r2], %f46;
	setp.ne.s32 	%p6, %r1, 0;
	@%p6 bra 	$L__BB2_11;
	ld.shared.f32 	%f47, [sdata];
	mul.wide.u32 	%rd19, %r3, 4;
	add.s64 	%rd20, %rd1, %rd19;
	st.global.f32 	[%rd20], %f47;
$L__BB2_11:
	ret;

}
	// .globl	_Z13sum_reductionILj0ELj256EEvPf
.visible .entry _Z13sum_reductionILj0ELj256EEvPf(
	.param .u64 .ptr .align 1 _Z13sum_reductionILj0ELj256EEvPf_param_0
)
{
	.reg .pred 	%p<5>;
	.reg .b32 	%r<6>;
	.reg .b32 	%f<27>;
	.reg .b64 	%rd<7>;

	ld.param.u64 	%rd2, [_Z13sum_reductionILj0ELj256EEvPf_param_0];
	cvta.to.global.u64 	%rd1, %rd2;
	mov.u32 	%r1, %tid.x;
	mul.wide.u32 	%rd3, %r1, 4;
	add.s64 	%rd4, %rd1, %rd3;
	ld.global.f32 	%f1, [%rd4];
	shl.b32 	%r3, %r1, 2;
	mov.u32 	%r4, sdata;
	add.s32 	%r2, %r4, %r3;
	st.shared.f32 	[%r2], %f1;
	bar.sync 	0;
	setp.gt.u32 	%p1, %r1, 127;
	@%p1 bra 	$L__BB3_2;
	ld.shared.f32 	%f2, [%r2+512];
	ld.shared.f32 	%f3, [%r2];
	add.f32 	%f4, %f2, %f3;
	st.shared.f32 	[%r2], %f4;
$L__BB3_2:
	bar.sync 	0;
	setp.gt.u32 	%p2, %r1, 63;
	@%p2 bra 	$L__BB3_4;
	ld.shared.f32 	%f5, [%r2+256];
	ld.shared.f32 	%f6, [%r2];
	add.f32 	%f7, %f5, %f6;
	st.shared.f32 	[%r2], %f7;
$L__BB3_4:
	bar.sync 	0;
	setp.gt.u32 	%p3, %r1, 31;
	@%p3 bra 	$L__BB3_7;
	ld.volatile.shared.f32 	%f8, [%r2+128];
	ld.volatile.shared.f32 	%f9, [%r2];
	add.f32 	%f10, %f8, %f9;
	st.volatile.shared.f32 	[%r2], %f10;
	ld.volatile.shared.f32 	%f11, [%r2+64];
	ld.volatile.shared.f32 	%f12, [%r2];
	add.f32 	%f13, %f11, %f12;
	st.volatile.shared.f32 	[%r2], %f13;
	ld.volatile.shared.f32 	%f14, [%r2+32];
	ld.volatile.shared.f32 	%f15, [%r2];
	add.f32 	%f16, %f14, %f15;
	st.volatile.shared.f32 	[%r2], %f16;
	ld.volatile.shared.f32 	%f17, [%r2+16];
	ld.volatile.shared.f32 	%f18, [%r2];
	add.f32 	%f19, %f17, %f18;
	st.volatile.shared.f32 	[%r2], %f19;
	ld.volatile.shared.f32 	%f20, [%r2+8];
	ld.volatile.shared.f32 	%f21, [%r2];
	add.f32 	%f22, %f20, %f21;
	st.volatile.shared.f32 	[%r2], %f22;
	ld.volatile.shared.f32 	%f23, [%r2+4];
	ld.volatile.shared.f32 	%f24, [%r2];
	add.f32 	%f25, %f23, %f24;
	st.volatile.shared.f32 	[%r2], %f25;
	setp.ne.s32 	%p4, %r1, 0;
	@%p4 bra 	$L__BB3_7;
	ld.shared.f32 	%f26, [sdata];
	mov.u32 	%r5, %ctaid.x;
	mul.wide.u32 	%rd5, %r5, 4;
	add.s64 	%rd6, %rd1, %rd5;
	st.global.f32 	[%rd6], %f26;
$L__BB3_7:
	ret;

}


// ===== COMPILED SASS (sm_100) =====

	.target	sm_100

	.elftype	@"ET_EXEC"


//--------------------- .note.nv.tkinfo           --------------------------
	.section	.note.nv.tkinfo,"",@"SHT_NOTE"
	.sectionflags	@"SHF_NOTE_NV_TKINFO"
	.tkinfo
        /*0018*/ 	.word	0x00000002
        /*0030*/ 	.string	""
        /*0030*/ 	.string	"ptxas"
        /*0030*/ 	.string	"Cuda compilation tools, release 13.0, V13.0.88"
        /*0030*/ 	.string	"Build cuda_13.0.r13.0/compiler.36424714_0"
        /*0030*/ 	.string	"-arch sm_100 -m 64 "



//--------------------- .note.nv.cuinfo           --------------------------
	.section	.note.nv.cuinfo,"",@"SHT_NOTE"
	.sectionflags	@"SHF_NOTE_NV_CUINFO"
        /*0018*/ 	.short	0x0002
        /*001a*/ 	.short	0x0064
        /*001c*/ 	.short	0x0082
	.zero		2


//--------------------- .nv.info                  --------------------------
	.section	.nv.info,"",@"SHT_CUDA_INFO"
	.align	4


	//----- nvinfo : EIATTR_REGCOUNT
	.align		4
        /*0000*/ 	.byte	0x04, 0x2f
        /*0002*/ 	.short	(.L_1 - .L_0)
	.align		4
.L_0:
        /*0004*/ 	.word	index@(_Z13halve_and_sumPf)
        /*0008*/ 	.word	0x0000000a


	//----- nvinfo : EIATTR_FRAME_SIZE
	.align		4
.L_1:
        /*000c*/ 	.byte	0x04, 0x11
        /*000e*/ 	.short	(.L_3 - .L_2)
	.align		4
.L_2:
        /*0010*/ 	.word	index@(_Z13halve_and_sumPf)
        /*0014*/ 	.word	0x00000000


	//----- nvinfo : EIATTR_REGCOUNT
	.align		4
.L_3:
        /*0018*/ 	.byte	0x04, 0x2f
        /*001a*/ 	.short	(.L_5 - .L_4)
	.align		4
.L_4:
        /*001c*/ 	.word	index@(_Z13expnegsqr_mapPfi)
        /*0020*/ 	.word	0x0000000a


	//----- nvinfo : EIATTR_FRAME_SIZE
	.align		4
.L_5:
        /*0024*/ 	.byte	0x04, 0x11
        /*0026*/ 	.short	(.L_7 - .L_6)
	.align		4
.L_6:
        /*0028*/ 	.word	index@(_Z13expnegsqr_mapPfi)
        /*002c*/ 	.word	0x00000000


	//----- nvinfo : EIATTR_REGCOUNT
	.align		4
.L_7:
        /*0030*/ 	.byte	0x04, 0x2f
        /*0032*/ 	.short	(.L_9 - .L_8)
	.align		4
.L_8:
        /*0034*/ 	.word	index@(_Z13sum_reductionILj4ELj1024EEvPf)
        /*0038*/ 	.word	0x00000018


	//----- nvinfo : EIATTR_FRAME_SIZE
	.align		4
.L_9:
        /*003c*/ 	.byte	0x04, 0x11
        /*003e*/ 	.short	(.L_11 - .L_10)
	.align		4
.L_10:
        /*0040*/ 	.word	index@(_Z13sum_reductionILj4ELj1024EEvPf)
        /*0044*/ 	.word	0x00000000


	//----- nvinfo : EIATTR_REGCOUNT
	.align		4
.L_11:
        /*0048*/ 	.byte	0x04, 0x2f
        /*004a*/ 	.short	(.L_13 - .L_12)
	.align		4
.L_12:
        /*004c*/ 	.word	index@(_Z13sum_reductionILj0ELj256EEvPf)
        /*0050*/ 	.word	0x0000000e


	//----- nvinfo : EIATTR_FRAME_SIZE
	.align		4
.L_13:
        /*0054*/ 	.byte	0x04, 0x11
        /*0056*/ 	.short	(.L_15 - .L_14)
	.align		4
.L_14:
        /*0058*/ 	.word	index@(_Z13sum_reductionILj0ELj256EEvPf)
        /*005c*/ 	.word	0x00000000


	//----- nvinfo : EIATTR_MIN_STACK_SIZE
	.align		4
.L_15:
        /*0060*/ 	.byte	0x04, 0x12
        /*0062*/ 	.short	(.L_17 - .L_16)
	.align		4
.L_16:
        /*0064*/ 	.word	index@(_Z13sum_reductionILj0ELj256EEvPf)
        /*0068*/ 	.word	0x00000000


	//----- nvinfo : EIATTR_MIN_STACK_SIZE
	.align		4
.L_17:
        /*006c*/ 	.byte	0x04, 0x12
        /*006e*/ 	.short	(.L_19 - .L_18)
	.align		4
.L_18:
        /*0070*/ 	.word	index@(_Z13sum_reductionILj4ELj1024EEvPf)
        /*0074*/ 	.word	0x00000000


	//----- nvinfo : EIATTR_MIN_STACK_SIZE
	.align		4
.L_19:
        /*0078*/ 	.byte	0x04, 0x12
        /*007a*/ 	.short	(.L_21 - .L_20)
	.align		4
.L_20:
        /*007c*/ 	.word	index@(_Z13expnegsqr_mapPfi)
        /*0080*/ 	.word	0x00000000


	//----- nvinfo : EIATTR_MIN_STACK_SIZE
	.align		4
.L_21:
        /*0084*/ 	.byte	0x04, 0x12
        /*0086*/ 	.short	(.L_23 - .L_22)
	.align		4
.L_22:
        /*0088*/ 	.word	index@(_Z13halve_and_sumPf)
        /*008c*/ 	.word	0x00000000
.L_23:


//--------------------- .nv.compat                --------------------------
	.section	.nv.compat,"",@"SHT_CUDA_COMPAT_INFO"
	.align	4
        /*0000*/ 	.byte	0x02, 0x09, 0x00, 0x00, 0x02, 0x02, 0x01, 0x00, 0x02, 0x05, 0x05, 0x00, 0x03, 0x07, 0x01, 0x01
        /*0010*/ 	.byte	0x02, 0x03, 0x00, 0x00, 0x02, 0x06, 0x01, 0x00, 0x04, 0x0b, 0x08, 0x00, 0x09, 0x00, 0x00, 0x00
        /*0020*/ 	.byte	0x00, 0x00, 0x00, 0x00


//--------------------- .nv.info._Z13sum_reductionILj0ELj256EEvPf --------------------------
	.section	.nv.info._Z13sum_reductionILj0ELj256EEvPf,"",@"SHT_CUDA_INFO"
	.sectionflags	@""
	.align	4


	//----- nvinfo : EIATTR_CUDA_API_VERSION
	.align		4
        /*0000*/ 	.byte	0x04, 0x37
        /*0002*/ 	.short	(.L_25 - .L_24)
.L_24:
        /*0004*/ 	.word	0x00000082


	//----- nvinfo : EIATTR_KPARAM_INFO
	.align		4
.L_25:
        /*0008*/ 	.byte	0x04, 0x17
        /*000a*/ 	.short	(.L_27 - .L_26)
.L_26:
        /*000c*/ 	.word	0x00000000
        /*0010*/ 	.short	0x0000
        /*0012*/ 	.short	0x0000
        /*0014*/ 	.byte	0x00, 0xf5, 0x21, 0x00


	//----- nvinfo : EIATTR_SPARSE_MMA_MASK
	.align		4
.L_27:
        /*0018*/ 	.byte	0x03, 0x50
        /*001a*/ 	.short	0x0000


	//----- nvinfo : EIATTR_MAXREG_COUNT
	.align		4
        /*001c*/ 	.byte	0x03, 0x1b
        /*001e*/ 	.short	0x00ff


	//----- nvinfo : EIATTR_NUM_BARRIERS
	.align		4
        /*0020*/ 	.byte	0x02, 0x4c
        /*0022*/ 	.byte	0x01
	.zero		1


	//----- nvinfo : EIATTR_MERCURY_ISA_VERSION
	.align		4
        /*0024*/ 	.byte	0x03, 0x5f
        /*0026*/ 	.short	0x0101


	//----- nvinfo : EIATTR_VRC_CTA_INIT_COUNT
	.align		4
        /*0028*/ 	.byte	0x02, 0x4a
	.zero		1
	.zero		1


	//----- nvinfo : EIATTR_EXIT_INSTR_OFFSETS
	.align		4
        /*002c*/ 	.byte	0x04, 0x1c
        /*002e*/ 	.short	(.L_29 - .L_28)


	//   ....[0]....
.L_28:
        /*0030*/ 	.word	0x00000190


	//   ....[1]....
        /*0034*/ 	.word	0x00000330


	//   ....[2]....
        /*0038*/ 	.word	0x00000380


	//----- nvinfo : EIATTR_CBANK_PARAM_SIZE
	.align		4
.L_29:
        /*003c*/ 	.byte	0x03, 0x19
        /*003e*/ 	.short	0x0008


	//----- nvinfo : EIATTR_PARAM_CBANK
	.align		4
        /*0040*/ 	.byte	0x04, 0x0a
        /*0042*/ 	.short	(.L_31 - .L_30)
	.align		4
.L_30:
        /*0044*/ 	.word	index@(.nv.constant0._Z13sum_reductionILj0ELj256EEvPf)
        /*0048*/ 	.short	0x0380
        /*004a*/ 	.short	0x0008


	//----- nvinfo : EIATTR_SW_WAR
	.align		4
.L_31:
        /*004c*/ 	.byte	0x04, 0x36
        /*004e*/ 	.short	(.L_33 - .L_32)
.L_32:
        /*0050*/ 	.word	0x00000008
.L_33:


//--------------------- .nv.info._Z13sum_reductionILj4ELj1024EEvPf --------------------------
	.section	.nv.info._Z13sum_reductionILj4ELj1024EEvPf,"",@"SHT_CUDA_INFO"
	.sectionflags	@""
	.align	4


	//----- nvinfo : EIATTR_CUDA_API_VERSION
	.align		4
        /*0000*/ 	.byte	0x04, 0x37
        /*0002*/ 	.short	(.L_35 - .L_34)
.L_34:
        /*0004*/ 	.word	0x00000082


	//----- nvinfo : EIATTR_KPARAM_INFO
	.align		4
.L_35:
        /*0008*/ 	.byte	0x04, 0x17
        /*000a*/ 	.short	(.L_37 - .L_36)
.L_36:
        /*000c*/ 	.word	0x00000000
        /*0010*/ 	.short	0x0000
        /*0012*/ 	.short	0x0000
        /*0014*/ 	.byte	0x00, 0xf5, 0x21, 0x00


	//----- nvinfo : EIATTR_SPARSE_MMA_MASK
	.align		4
.L_37:
        /*0018*/ 	.byte	0x03, 0x50
        /*001a*/ 	.short	0x0000


	//----- nvinfo : EIATTR_MAXREG_COUNT
	.align		4
        /*001c*/ 	.byte	0x03, 0x1b
        /*001e*/ 	.short	0x00ff


	//----- nvinfo : EIATTR_NUM_BARRIERS
	.align		4
        /*0020*/ 	.byte	0x02, 0x4c
        /*0022*/ 	.byte	0x01
	.zero		1


	//----- nvinfo : EIATTR_MERCURY_ISA_VERSION
	.align		4
        /*0024*/ 	.byte	0x03, 0x5f
        /*0026*/ 	.short	0x0101


	//----- nvinfo : EIATTR_VRC_CTA_INIT_COUNT
	.align		4
        /*0028*/ 	.byte	0x02, 0x4a
	.zero		1
	.zero		1


	//----- nvinfo : EIATTR_EXIT_INSTR_OFFSETS
	.align		4
        /*002c*/ 	.byte	0x04, 0x1c
        /*002e*/ 	.short	(.L_39 - .L_38)


	//   ....[0]....
.L_38:
        /*0030*/ 	.word	0x00000470


	//   ....[1]....
        /*0034*/ 	.word	0x00000610


	//   ....[2]....
        /*0038*/ 	.word	0x00000650


	//----- nvinfo : EIATTR_CBANK_PARAM_SIZE
	.align		4
.L_39:
        /*003c*/ 	.byte	0x03, 0x19
        /*003e*/ 	.short	0x0008


	//----- nvinfo : EIATTR_PARAM_CBANK
	.align		4
        /*0040*/ 	.byte	0x04, 0x0a
        /*0042*/ 	.short	(.L_41 - .L_40)
	.align		4
.L_40:
        /*0044*/ 	.word	index@(.nv.constant0._Z13sum_reductionILj4ELj1024EEvPf)
        /*0048*/ 	.short	0x0380
        /*004a*/ 	.short	0x0008


	//----- nvinfo : EIATTR_SW_WAR
	.align		4
.L_41:
        /*004c*/ 	.byte	0x04, 0x36
        /*004e*/ 	.short	(.L_43 - .L_42)
.L_42:
        /*0050*/ 	.word	0x00000008
.L_43:


//--------------------- .nv.info._Z13expnegsqr_mapPfi --------------------------
	.section	.nv.info._Z13expnegsqr_mapPfi,"",@"SHT_CUDA_INFO"
	.sectionflags	@""
	.align	4


	//----- nvinfo : EIATTR_CUDA_API_VERSION
	.align		4
        /*0000*/ 	.byte	0x04, 0x37
        /*0002*/ 	.short	(.L_45 - .L_44)
.L_44:
        /*0004*/ 	.word	0x00000082


	//----- nvinfo : EIATTR_KPARAM_INFO
	.align		4
.L_45:
        /*0008*/ 	.byte	0x04, 0x17
        /*000a*/ 	.short	(.L_47 - .L_46)
.L_46:
        /*000c*/ 	.word	0x00000000
        /*0010*/ 	.short	0x0001
        /*0012*/ 	.short	0x0008
        /*0014*/ 	.byte	0x00, 0xf0, 0x11, 0x00


	//----- nvinfo : EIATTR_KPARAM_INFO
	.align		4
.L_47:
        /*0018*/ 	.byte	0x04, 0x17
        /*001a*/ 	.short	(.L_49 - .L_48)
.L_48:
        /*001c*/ 	.word	0x00000000
        /*0020*/ 	.short	0x0000
        /*0022*/ 	.short	0x0000
        /*0024*/ 	.byte	0x00, 0xf5, 0x21, 0x00


	//----- nvinfo : EIATTR_SPARSE_MMA_MASK
	.align		4
.L_49:
        /*0028*/ 	.byte	0x03, 0x50
        /*002a*/ 	.short	0x0000


	//----- nvinfo : EIATTR_MAXREG_COUNT
	.align		4
        /*002c*/ 	.byte	0x03, 0x1b
        /*002e*/ 	.short	0x00ff


	//----- nvinfo : EIATTR_MERCURY_ISA_VERSION
	.align		4
        /*0030*/ 	.byte	0x03, 0x5f
        /*0032*/ 	.short	0x0101


	//----- nvinfo : EIATTR_VRC_CTA_INIT_COUNT
	.align		4
        /*0034*/ 	.byte	0x02, 0x4a
	.zero		1
	.zero		1


	//----- nvinfo : EIATTR_EXIT_INSTR_OFFSETS
	.align		4
        /*0038*/ 	.byte	0x04, 0x1c
        /*003a*/ 	.short	(.L_51 - .L_50)


	//   ....[0]....
.L_50:
        /*003c*/ 	.word	0x00000190


	//----- nvinfo : EIATTR_CBANK_PARAM_SIZE
	.align		4
.L_51:
        /*0040*/ 	.byte	0x03, 0x19
        /*0042*/ 	.short	0x000c


	//----- nvinfo : EIATTR_PARAM_CBANK
	.align		4
        /*0044*/ 	.byte	0x04, 0x0a
        /*0046*/ 	.short	(.L_53 - .L_52)
	.align		4
.L_52:
        /*0048*/ 	.word	index@(.nv.constant0._Z13expnegsqr_mapPfi)
        /*004c*/ 	.short	0x0380
        /*004e*/ 	.short	0x000c


	//----- nvinfo : EIATTR_SW_WAR
	.align		4
.L_53:
        /*0050*/ 	.byte	0x04, 0x36
        /*0052*/ 	.short	(.L_55 - .L_54)
.L_54:
        /*0054*/ 	.word	0x00000008
.L_55:


//--------------------- .nv.info._Z13halve_and_sumPf --------------------------
	.section	.nv.info._Z13halve_and_sumPf,"",@"SHT_CUDA_INFO"
	.sectionflags	@""
	.align	4


	//----- nvinfo : EIATTR_CUDA_API_VERSION
	.align		4
        /*0000*/ 	.byte	0x04, 0x37
        /*0002*/ 	.short	(.L_57 - .L_56)
.L_56:
        /*0004*/ 	.word	0x00000082


	//----- nvinfo : EIATTR_KPARAM_INFO
	.align		4
.L_57:
        /*0008*/ 	.byte	0x04, 0x17
        /*000a*/ 	.short	(.L_59 - .L_58)
.L_58:
        /*000c*/ 	.word	0x00000000
        /*0010*/ 	.short	0x0000
        /*0012*/ 	.short	0x0000
        /*0014*/ 	.byte	0x00, 0xf5, 0x21, 0x00


	//----- nvinfo : EIATTR_SPARSE_MMA_MASK
	.align		4
.L_59:
        /*0018*/ 	.byte	0x03, 0x50
        /*001a*/ 	.short	0x0000


	//----- nvinfo : EIATTR_MAXREG_COUNT
	.align		4
        /*001c*/ 	.byte	0x03, 0x1b
        /*001e*/ 	.short	0x00ff


	//----- nvinfo : EIATTR_MERCURY_ISA_VERSION
	.align		4
        /*0020*/ 	.byte	0x03, 0x5f
        /*0022*/ 	.short	0x0101


	//----- nvinfo : EIATTR_VRC_CTA_INIT_COUNT
	.align		4
        /*0024*/ 	.byte	0x02, 0x4a
	.zero		1
	.zero		1


	//----- nvinfo : EIATTR_EXIT_INSTR_OFFSETS
	.align		4
        /*0028*/ 	.byte	0x04, 0x1c
        /*002a*/ 	.short	(.L_61 - .L_60)


	//   ....[0]....
.L_60:
        /*002c*/ 	.word	0x000000f0


	//----- nvinfo : EIATTR_CBANK_PARAM_SIZE
	.align		4
.L_61:
        /*0030*/ 	.byte	0x03, 0x19
        /*0032*/ 	.short	0x0008


	//----- nvinfo : EIATTR_PARAM_CBANK
	.align		4
        /*0034*/ 	.byte	0x04, 0x0a
        /*0036*/ 	.short	(.L_63 - .L_62)
	.align		4
.L_62:
        /*0038*/ 	.word	index@(.nv.constant0._Z13halve_and_sumPf)
        /*003c*/ 	.short	0x0380
        /*003e*/ 	.short	0x0008


	//----- nvinfo : EIATTR_SW_WAR
	.align		4
.L_63:
        /*0040*/ 	.byte	0x04, 0x36
        /*0042*/ 	.short	(.L_65 - .L_64)
.L_64:
        /*0044*/ 	.word	0x00000008
.L_65:


//--------------------- .nv.callgraph             --------------------------
	.section	.nv.callgraph,"",@"SHT_CUDA_CALLGRAPH"
	.align	4
	.sectionentsize	8
	.align		4
        /*0000*/ 	.word	0x00000000
	.align		4
        /*0004*/ 	.word	0xffffffff
	.align		4
        /*0008*/ 	.word	0x00000000
	.align		4
        /*000c*/ 	.word	0xfffffffe
	.align		4
        /*0010*/ 	.word	0x00000000
	.align		4
        /*0014*/ 	.word	0xfffffffd
	.align		4
        /*0018*/ 	.word	0x00000000
	.align		4
        /*001c*/ 	.word	0xfffffffc


//--------------------- .text._Z13sum_reductionILj0ELj256EEvPf --------------------------
	.section	.text._Z13sum_reductionILj0ELj256EEvPf,"ax",@progbits
	.align	128
        .global         _Z13sum_reductionILj0ELj256EEvPf
        .type           _Z13sum_reductionILj0ELj256EEvPf,@function
        .size           _Z13sum_reductionILj0ELj256EEvPf,(.L_x_4 - _Z13sum_reductionILj0ELj256EEvPf)
        .other          _Z13sum_reductionILj0ELj256EEvPf,@"STO_CUDA_ENTRY STV_DEFAULT"
_Z13sum_reductionILj0ELj256EEvPf:
.text._Z13sum_reductionILj0ELj256EEvPf:
[----:B------:R-:W-:Y:S01]  /*0000*/  LDC R1, c[0x0][0x37c] ;  /* 0x0000df00ff017b82 */ /* 0x000fe20000000800 */
[----:B------:R-:W0:Y:S07]  /*0010*/  S2R R5, SR_TID.X ;  /* 0x0000000000057919 */ /* 0x000e2e0000002100 */
[----:B------:R-:W0:Y:S01]  /*0020*/  LDC.64 R2, c[0x0][0x380] ;  /* 0x0000e000ff027b82 */ /* 0x000e220000000a00 */
[----:B------:R-:W1:Y:S01]  /*0030*/  LDCU.64 UR6, c[0x0][0x358] ;  /* 0x00006b00ff0677ac */ /* 0x000e620008000a00 */
[----:B0-----:R-:W-:-:S06]  /*0040*/  IMAD.WIDE.U32 R6, R5, 0x4, R2 ;  /* 0x0000000405067825 */ /* 0x001fcc00078e0002 */
[----:B-1----:R-:W2:Y:S01]  /*0050*/  LDG.E R6, desc[UR6][R6.64] ;  /* 0x0000000606067981 */ /* 0x002ea2000c1e1900 */
[----:B------:R-:W0:Y:S01]  /*0060*/  S2UR UR5, SR_CgaCtaId ;  /* 0x00000000000579c3 */ /* 0x000e220000008800 */
[----:B------:R-:W-:Y:S01]  /*0070*/  UMOV UR4, 0x400 ;  /* 0x0000040000047882 */ /* 0x000fe20000000000 */
[C---:B------:R-:W-:Y:S02]  /*0080*/  ISETP.GT.U32.AND P1, PT, R5.reuse, 0x7f, PT ;  /* 0x0000007f0500780c */ /* 0x040fe40003f24070 */
[----:B------:R-:W-:Y:S01]  /*0090*/  ISETP.GT.U32.AND P0, PT, R5, 0x3f, PT ;  /* 0x0000003f0500780c */ /* 0x000fe20003f04070 */
[----:B0-----:R-:W-:-:S06]  /*00a0*/  ULEA UR4, UR5, UR4, 0x18 ;  /* 0x0000000405047291 */ /* 0x001fcc000f8ec0ff */
[----:B------:R-:W-:-:S05]  /*00b0*/  LEA R9, R5, UR4, 0x2 ;  /* 0x0000000405097c11 */ /* 0x000fca000f8e10ff */
[----:B--2---:R-:W-:Y:S01]  /*00c0*/  STS [R9], R6 ;  /* 0x0000000609007388 */ /* 0x004fe20000000800 */
[----:B------:R-:W-:Y:S06]  /*00d0*/  BAR.SYNC.DEFER_BLOCKING 0x0 ;  /* 0x0000000000007b1d */ /* 0x000fec0000010000 */
[----:B------:R-:W-:Y:S04]  /*00e0*/  @!P1 LDS R0, [R9+0x200] ;  /* 0x0002000009009984 */ /* 0x000fe80000000800 */
[----:B------:R-:W0:Y:S02]  /*00f0*/  @!P1 LDS R11, [R9] ;  /* 0x00000000090b9984 */ /* 0x000e240000000800 */
[----:B0-----:R-:W-:-:S05]  /*0100*/  @!P1 FADD R0, R0, R11 ;  /* 0x0000000b00009221 */ /* 0x001fca0000000000 */
[----:B------:R-:W-:Y:S01]  /*0110*/  @!P1 STS [R9], R0 ;  /* 0x0000000009009388 */ /* 0x000fe20000000800 */
[----:B------:R-:W-:Y:S01]  /*0120*/  BAR.SYNC.DEFER_BLOCKING 0x0 ;  /* 0x0000000000007b1d */ /* 0x000fe20000010000 */
[----:B------:R-:W-:-:S05]  /*0130*/  ISETP.GT.U32.AND P1, PT, R5, 0x1f, PT ;  /* 0x0000001f0500780c */ /* 0x000fca0003f24070 */
[----:B------:R-:W-:Y:S04]  /*0140*/  @!P0 LDS R4, [R9+0x100] ;  /* 0x0001000009048984 */ /* 0x000fe80000000800 */
[----:B------:R-:W0:Y:S02]  /*0150*/  @!P0 LDS R7, [R9] ;  /* 0x0000000009078984 */ /* 0x000e240000000800 */
[----:B0-----:R-:W-:-:S05]  /*0160*/  @!P0 FADD R4, R4, R7 ;  /* 0x0000000704048221 */ /* 0x001fca0000000000 */
[----:B------:R0:W-:Y:S01]  /*0170*/  @!P0 STS [R9], R4 ;  /* 0x0000000409008388 */ /* 0x0001e20000000800 */
[----:B------:R-:W-:Y:S06]  /*0180*/  BAR.SYNC.DEFER_BLOCKING 0x0 ;  /* 0x0000000000007b1d */ /* 0x000fec0000010000 */
[----:B------:R-:W-:Y:S05]  /*0190*/  @P1 EXIT ;  /* 0x000000000000194d */ /* 0x000fea0003800000 */
[----:B------:R-:W-:Y:S01]  /*01a0*/  LDS R0, [R9+0x80] ;  /* 0x0000800009007984 */ /* 0x000fe20000000800 */
[----:B------:R-:W-:-:S03]  /*01b0*/  ISETP.NE.AND P0, PT, R5, RZ, PT ;  /* 0x000000ff0500720c */ /* 0x000fc60003f05270 */
[----:B------:R-:W1:Y:S02]  /*01c0*/  LDS R7, [R9] ;  /* 0x0000000009077984 */ /* 0x000e640000000800 */
[----:B-1----:R-:W-:-:S05]  /*01d0*/  FADD R0, R0, R7 ;  /* 0x0000000700007221 */ /* 0x002fca0000000000 */
[----:B------:R-:W-:Y:S04]  /*01e0*/  STS [R9], R0 ;  /* 0x0000000009007388 */ /* 0x000fe80000000800 */
[----:B0-----:R-:W-:Y:S04]  /*01f0*/  LDS R4, [R9+0x40] ;  /* 0x0000400009047984 */ /* 0x001fe80000000800 */
[----:B------:R-:W0:Y:S02]  /*0200*/  LDS R7, [R9] ;  /* 0x0000000009077984 */ /* 0x000e240000000800 */
[----:B0-----:R-:W-:-:S05]  /*0210*/  FADD R4, R4, R7 ;  /* 0x0000000704047221 */ /* 0x001fca0000000000 */
[----:B------:R-:W-:Y:S04]  /*0220*/  STS [R9], R4 ;  /* 0x0000000409007388 */ /* 0x000fe80000000800 */
[----:B------:R-:W-:Y:S04]  /*0230*/  LDS R6, [R9+0x20] ;  /* 0x0000200009067984 */ /* 0x000fe80000000800 */
        /* <DEDUP_REMOVED lines=14> */
[----:B------:R0:W-:Y:S01]  /*0320*/  STS [R9], R4 ;  /* 0x0000000409007388 */ /* 0x0001e20000000800 */
[----:B------:R-:W-:Y:S05]  /*0330*/  @P0 EXIT ;  /* 0x000000000000094d */ /* 0x000fea0003800000 */
[----:B------:R-:W1:Y:S01]  /*0340*/  LDS R5, [UR4] ;  /* 0x00000004ff057984 */ /* 0x000e620008000800 */
[----:B------:R-:W2:Y:S02]  /*0350*/  S2R R7, SR_CTAID.X ;  /* 0x0000000000077919 */ /* 0x000ea40000002500 */
[----:B--2---:R-:W-:-:S05]  /*0360*/  IMAD.WIDE.U32 R2, R7, 0x4, R2 ;  /* 0x0000000407027825 */ /* 0x004fca00078e0002 */
[----:B-1----:R-:W-:Y:S01]  /*0370*/  STG.E desc[UR6][R2.64], R5 ;  /* 0x0000000502007986 */ /* 0x002fe2000c101906 */
[----:B------:R-:W-:Y:S05]  /*0380*/  EXIT ;  /* 0x000000000000794d */ /* 0x000fea0003800000 */
.L_x_0:
[----:B------:R-:W-:-:S00]  /*0390*/  BRA `(.L_x_0) ;  /* 0xfffffffc00fc7947 */ /* 0x000fc0000383ffff */
[----:B------:R-:W-:-:S00]  /*03a0*/  NOP ;  /* 0x0000000000007918 */ /* 0x000fc00000000000 */
        /* <DEDUP_REMOVED lines=13> */
.L_x_4:


//--------------------- .text._Z13sum_reductionILj4ELj1024EEvPf --------------------------
	.section	.text._Z13sum_reductionILj4ELj1024EEvPf,"ax",@progbits
	.align	128
        .global         _Z13sum_reductionILj4ELj1024EEvPf
        .type           _Z13sum_reductionILj4ELj1024EEvPf,@function
        .size           _Z13sum_reductionILj4ELj1024EEvPf,(.L_x_5 - _Z13sum_reductionILj4ELj1024EEvPf)
        .other          _Z13sum_reductionILj4ELj1024EEvPf,@"STO_CUDA_ENTRY STV_DEFAULT"
_Z13sum_reductionILj4ELj1024EEvPf:
.text._Z13sum_reductionILj4ELj1024EEvPf:
[----:B------:R-:W-:Y:S01]  /*0000*/  LDC R1, c[0x0][0x37c] ;  /* 0x0000df00ff017b82 */ /* 0x000fe20000000800 */
[----:B------:R-:W0:Y:S01]  /*0010*/  S2R R0, SR_TID.X ;  /* 0x0000000000007919 */ /* 0x000e220000002100 */
[----:B------:R-:W1:Y:S06]  /*0020*/  LDCU UR5, c[0x0][0x360] ;  /* 0x00006c00ff0577ac */ /* 0x000e6c0008000800 */
[----:B------:R-:W2:Y:S01]  /*0030*/  LDC R18, c[0x0][0x370] ;  /* 0x0000dc00ff127b82 */ /* 0x000ea20000000800 */
[----:B------:R-:W0:Y:S01]  /*0040*/  S2R R5, SR_CTAID.X ;  /* 0x0000000000057919 */ /* 0x000e220000002500 */
[----:B------:R-:W3:Y:S06]  /*0050*/  LDCU.64 UR6, c[0x0][0x358] ;  /* 0x00006b00ff0677ac */ /* 0x000eec0008000a00 */
[----:B------:R-:W4:Y:S01]  /*0060*/  LDC.64 R2, c[0x0][0x380] ;  /* 0x0000e000ff027b82 */ /* 0x000f220000000a00 */
[----:B-1----:R-:W-:-:S06]  /*0070*/  USHF.L.U32 UR4, UR5, 0x1, URZ ;  /* 0x0000000105047899 */ /* 0x002fcc00080006ff */
[----:B0-----:R-:W-:-:S04]  /*0080*/  IMAD R7, R5, UR4, R0 ;  /* 0x0000000405077c24 */ /* 0x001fc8000f8e0200 */
[C---:B----4-:R-:W-:Y:S01]  /*0090*/  IMAD.WIDE.U32 R10, R7.reuse, 0x4, R2 ;  /* 0x00000004070a7825 */ /* 0x050fe200078e0002 */
[----:B------:R-:W-:-:S03]  /*00a0*/  IADD3 R9, PT, PT, R7, UR5, RZ ;  /* 0x0000000507097c10 */ /* 0x000fc6000fffe0ff */
[C---:B--2---:R-:W-:Y:S01]  /*00b0*/  IMAD R17, R18.reuse, UR4, R7 ;  /* 0x0000000412117c24 */ /* 0x044fe2000f8e0207 */
[----:B---3--:R0:W2:Y:S01]  /*00c0*/  LDG.E R4, desc[UR6][R10.64] ;  /* 0x000000060a047981 */ /* 0x0080a2000c1e1900 */
[----:B------:R-:W-:Y:S02]  /*00d0*/  IMAD R19, R18, UR4, R9 ;  /* 0x0000000412137c24 */ /* 0x000fe4000f8e0209 */
[----:B------:R-:W-:-:S04]  /*00e0*/  IMAD.WIDE.U32 R6, R9, 0x4, R2 ;  /* 0x0000000409067825 */ /* 0x000fc800078e0002 */
[----:B------:R-:W-:Y:S02]  /*00f0*/  IMAD.WIDE.U32 R14, R19, 0x4, R2 ;  /* 0x00000004130e7825 */ /* 0x000fe400078e0002 */
[----:B------:R-:W2:Y:S02]  /*0100*/  LDG.E R7, desc[UR6][R6.64] ;  /* 0x0000000606077981 */ /* 0x000ea4000c1e1900 */
[C---:B------:R-:W-:Y:S02]  /*0110*/  IMAD R21, R18.reuse, UR4, R17 ;  /* 0x0000000412157c24 */ /* 0x040fe4000f8e0211 */
[----:B------:R-:W-:Y:S01]  /*0120*/  IMAD R19, R18, UR4, R19 ;  /* 0x0000000412137c24 */ /* 0x000fe2000f8e0213 */
[----:B------:R-:W3:Y:S01]  /*0130*/  LDG.E R15, desc[UR6][R14.64] ;  /* 0x000000060e0f7981 */ /* 0x000ee2000c1e1900 */
[----:B------:R-:W-:-:S04]  /*0140*/  IMAD.WIDE.U32 R12, R17, 0x4, R2 ;  /* 0x00000004110c7825 */ /* 0x000fc800078e0002 */
[--C-:B------:R-:W-:Y:S02]  /*0150*/  IMAD.WIDE.U32 R16, R21, 0x4, R2.reuse ;  /* 0x0000000415107825 */ /* 0x100fe400078e0002 */
[----:B------:R-:W3:Y:S02]  /*0160*/  LDG.E R12, desc[UR6][R12.64] ;  /* 0x000000060c0c7981 */ /* 0x000ee4000c1e1900 */
[----:B------:R-:W-:Y:S02]  /*0170*/  IMAD.WIDE.U32 R8, R19, 0x4, R2 ;  /* 0x0000000413087825 */ /* 0x000fe400078e0002 */
[----:B------:R-:W4:Y:S02]  /*0180*/  LDG.E R16, desc[UR6][R16.64] ;  /* 0x0000000610107981 */ /* 0x000f24000c1e1900 */
[C---:B------:R-:W-:Y:S02]  /*0190*/  IMAD R21, R18.reuse, UR4, R21 ;  /* 0x0000000412157c24 */ /* 0x040fe4000f8e0215 */
[----:B------:R-:W-:Y:S01]  /*01a0*/  IMAD R19, R18, UR4, R19 ;  /* 0x0000000412137c24 */ /* 0x000fe2000f8e0213 */
[----:B------:R-:W4:Y:S01]  /*01b0*/  LDG.E R9, desc[UR6][R8.64] ;  /* 0x0000000608097981 */ /* 0x000f22000c1e1900 */
[----:B0-----:R-:W-:-:S04]  /*01c0*/  IMAD.WIDE.U32 R10, R21, 0x4, R2 ;  /* 0x00000004150a7825 */ /* 0x001fc800078e0002 */
[----:B------:R-:W-:Y:S02]  /*01d0*/  IMAD.WIDE.U32 R18, R19, 0x4, R2 ;  /* 0x0000000413127825 */ /* 0x000fe400078e0002 */
[----:B------:R-:W5:Y:S04]  /*01e0*/  LDG.E R10, desc[UR6][R10.64] ;  /* 0x000000060a0a7981 */ /* 0x000f68000c1e1900 */
[----:B------:R-:W5:Y:S01]  /*01f0*/  LDG.E R19, desc[UR6][R18.64] ;  /* 0x0000000612137981 */ /* 0x000f62000c1e1900 */
[----:B------:R-:W0:Y:S01]  /*0200*/  S2UR UR5, SR_CgaCtaId ;  /* 0x00000000000579c3 */ /* 0x000e220000008800 */
[----:B------:R-:W-:Y:S02]  /*0210*/  UMOV UR4, 0x400 ;  /* 0x0000040000047882 */ /* 0x000fe40000000000 */
[----:B0-----:R-:W-:Y:S01]  /*0220*/  ULEA UR4, UR5, UR4, 0x18 ;  /* 0x0000000405047291 */ /* 0x001fe2000f8ec0ff */
[----:B------:R-:W-:-:S02]  /*0230*/  ISETP.GT.U32.AND P0, PT, R0, 0x1ff, PT ;  /* 0x000001ff0000780c */ /* 0x000fc40003f04070 */
[----:B------:R-:W-:Y:S01]  /*0240*/  ISETP.GT.U32.AND P1, PT, R0, 0xff, PT ;  /* 0x000000ff0000780c */ /* 0x000fe20003f24070 */
[----:B--2---:R-:W-:-:S04]  /*0250*/  FADD R4, R4, R7 ;  /* 0x0000000704047221 */ /* 0x004fc80000000000 */
[----:B------:R-:W-:Y:S01]  /*0260*/  FADD R4, RZ, R4 ;  /* 0x00000004ff047221 */ /* 0x000fe20000000000 */
[----:B---3--:R-:W-:-:S04]  /*0270*/  FADD R15, R12, R15 ;  /* 0x0000000f0c0f7221 */ /* 0x008fc80000000000 */
[----:B------:R-:W-:Y:S01]  /*0280*/  FADD R4, R4, R15 ;  /* 0x0000000f04047221 */ /* 0x000fe20000000000 */
[----:B----4-:R-:W-:-:S04]  /*0290*/  FADD R7, R16, R9 ;  /* 0x0000000910077221 */ /* 0x010fc80000000000 */
[----:B------:R-:W-:Y:S01]  /*02a0*/  FADD R7, R4, R7 ;  /* 0x0000000704077221 */ /* 0x000fe20000000000 */
[----:B------:R-:W-:Y:S01]  /*02b0*/  LEA R4, R0, UR4, 0x2 ;  /* 0x0000000400047c11 */ /* 0x000fe2000f8e10ff */
[----:B-----5:R-:W-:-:S04]  /*02c0*/  FADD R10, R10, R19 ;  /* 0x000000130a0a7221 */ /* 0x020fc80000000000 */
[----:B------:R-:W-:-:S05]  /*02d0*/  FADD R7, R7, R10 ;  /* 0x0000000a07077221 */ /* 0x000fca0000000000 */
[----:B------:R-:W-:Y:S01]  /*02e0*/  STS [R4], R7 ;  /* 0x0000000704007388 */ /* 0x000fe20000000800 */
[----:B------:R-:W-:Y:S06]  /*02f0*/  BAR.SYNC.DEFER_BLOCKING 0x0 ;  /* 0x0000000000007b1d */ /* 0x000fec0000010000 */
[----:B------:R-:W-:Y:S04]  /*0300*/  @!P0 LDS R6, [R4+0x800] ;  /* 0x0008000004068984 */ /* 0x000fe80000000800 */
[----:B------:R-:W0:Y:S02]  /*0310*/  @!P0 LDS R9, [R4] ;  /* 0x0000000004098984 */ /* 0x000e240000000800 */
[----:B0-----:R-:W-:-:S05]  /*0320*/  @!P0 FADD R9, R6, R9 ;  /* 0x0000000906098221 */ /* 0x001fca0000000000 */
[----:B------:R-:W-:Y:S01]  /*0330*/  @!P0 STS [R4], R9 ;  /* 0x0000000904008388 */ /* 0x000fe20000000800 */
[----:B------:R-:W-:Y:S06]  /*0340*/  BAR.SYNC.DEFER_BLOCKING 0x0 ;  /* 0x0000000000007b1d */ /* 0x000fec0000010000 */
[----:B------:R-:W-:Y:S04]  /*0350*/  @!P1 LDS R6, [R4+0x400] ;  /* 0x0004000004069984 */ /* 0x000fe80000000800 */
[----:B------:R-:W0:Y:S01]  /*0360*/  @!P1 LDS R11, [R4] ;  /* 0x00000000040b9984 */ /* 0x000e220000000800 */
[----:B------:R-:W-:Y:S01]  /*0370*/  ISETP.GT.U32.AND P0, PT, R0, 0x7f, PT ;  /* 0x0000007f0000780c */ /* 0x000fe20003f04070 */
        /* <DEDUP_REMOVED lines=21> */
[----:B------:R-:W-:Y:S04]  /*04d0*/  LDS R6, [R4+0x40] ;  /* 0x0000400004067984 */ /* 0x000fe80000000800 */
[----:B0-----:R-:W0:Y:S02]  /*04e0*/  LDS R9, [R4] ;  /* 0x0000000004097984 */ /* 0x001e240000000800 */
        /* <DEDUP_REMOVED lines=20> */
[----:B------:R-:W-:-:S05]  /*0630*/  IMAD.WIDE.U32 R2, R5, 0x4, R2 ;  /* 0x0000000405027825 */ /* 0x000fca00078e0002 */
[----:B-1----:R-:W-:Y:S01]  /*0640*/  STG.E desc[UR6][R2.64], R7 ;  /* 0x0000000702007986 */ /* 0x002fe2000c101906 */
[----:B------:R-:W-:Y:S05]  /*0650*/  EXIT ;  /* 0x000000000000794d */ /* 0x000fea0003800000 */
.L_x_1:
        /* <DEDUP_REMOVED lines=10> */
.L_x_5:


//--------------------- .text._Z13expnegsqr_mapPfi --------------------------
	.section	.text._Z13expnegsqr_mapPfi,"ax",@progbits
	.align	128
        .global         _Z13expnegsqr_mapPfi
        .type           _Z13expnegsqr_mapPfi,@function
        .size           _Z13expnegsqr_mapPfi,(.L_x_6 - _Z13expnegsqr_mapPfi)
        .other          _Z13expnegsqr_mapPfi,@"STO_CUDA_ENTRY STV_DEFAULT"
_Z13expnegsqr_mapPfi:
.text._Z13expnegsqr_mapPfi:
[----:B------:R-:W-:Y:S01]  /*0000*/  LDC R1, c[0x0][0x37c] ;  /* 0x0000df00ff017b82 */ /* 0x000fe20000000800 */
[----:B------:R-:W0:Y:S07]  /*0010*/  S2R R0, SR_TID.X ;  /* 0x0000000000007919 */ /* 0x000e2e0000002100 */
[----:B------:R-:W0:Y:S01]  /*0020*/  S2UR UR4, SR_CTAID.X ;  /* 0x00000000000479c3 */ /* 0x000e220000002500 */
[----:B------:R-:W1:Y:S07]  /*0030*/  LDCU.64 UR6, c[0x0][0x358] ;  /* 0x00006b00ff0677ac */ /* 0x000e6e0008000a00 */
[----:B------:R-:W0:Y:S08]  /*0040*/  LDC R5, c[0x0][0x360] ;  /* 0x0000d800ff057b82 */ /* 0x000e300000000800 */
[----:B------:R-:W2:Y:S01]  /*0050*/  LDC.64 R2, c[0x0][0x380] ;  /* 0x0000e000ff027b82 */ /* 0x000ea20000000a00 */
[----:B0-----:R-:W-:Y:S01]  /*0060*/  IMAD R5, R5, UR4, R0 ;  /* 0x0000000405057c24 */ /* 0x001fe2000f8e0200 */
[----:B------:R-:W0:Y:S03]  /*0070*/  LDCU UR4, c[0x0][0x388] ;  /* 0x00007100ff0477ac */ /* 0x000e260008000800 */
[----:B--2---:R-:W-:-:S05]  /*0080*/  IMAD.WIDE.U32 R2, R5, 0x4, R2 ;  /* 0x0000000405027825 */ /* 0x004fca00078e0002 */
[----:B-1----:R-:W2:Y:S01]  /*0090*/  LDG.E R5, desc[UR6][R2.64] ;  /* 0x0000000602057981 */ /* 0x002ea2000c1e1900 */
[----:B------:R-:W-:Y:S01]  /*00a0*/  HFMA2 R7, -RZ, RZ, 0.96630859375, -0.0022525787353515625 ;  /* 0x3bbb989dff077431 */ /* 0x000fe200000001ff */
[----:B0-----:R-:W-:-:S06]  /*00b0*/  UIADD3 UR4, UPT, UPT, -UR4, URZ, URZ ;  /* 0x000000ff04047290 */ /* 0x001fcc000fffe1ff */
[----:B------:R-:W-:-:S05]  /*00c0*/  I2FP.F32.S32 R0, UR4 ;  /* 0x0000000400007c45 */ /* 0x000fca0008201400 */
[----:B--2---:R-:W-:-:S04]  /*00d0*/  FMUL R0, R0, R5 ;  /* 0x0000000500007220 */ /* 0x004fc80000400000 */
[----:B------:R-:W-:Y:S01]  /*00e0*/  FMUL R0, R5, R0 ;  /* 0x0000000005007220 */ /* 0x000fe20000400000 */
[----:B------:R-:W-:-:S03]  /*00f0*/  MOV R5, 0x437c0000 ;  /* 0x437c000000057802 */ /* 0x000fc60000000f00 */
[----:B------:R-:W-:-:S04]  /*0100*/  FFMA.SAT R4, R0, R7, 0.5 ;  /* 0x3f00000000047423 */ /* 0x000fc80000002007 */
[----:B------:R-:W-:-:S04]  /*0110*/  FFMA.RM R4, R4, R5, 12582913 ;  /* 0x4b40000104047423 */ /* 0x000fc80000004005 */
[C---:B------:R-:W-:Y:S01]  /*0120*/  FADD R5, R4.reuse, -12583039 ;  /* 0xcb40007f04057421 */ /* 0x040fe20000000000 */
[----:B------:R-:W-:-:S03]  /*0130*/  SHF.L.U32 R4, R4, 0x17, RZ ;  /* 0x0000001704047819 */ /* 0x000fc600000006ff */
[----:B------:R-:W-:-:S04]  /*0140*/  FFMA R5, R0, 1.4426950216293334961, -R5 ;  /* 0x3fb8aa3b00057823 */ /* 0x000fc80000000805 */
[----:B------:R-:W-:-:S06]  /*0150*/  FFMA R5, R0, 1.925963033500011079e-08, R5 ;  /* 0x32a5706000057823 */ /* 0x000fcc0000000005 */
[----:B------:R-:W0:Y:S02]  /*0160*/  MUFU.EX2 R5, R5 ;  /* 0x0000000500057308 */ /* 0x000e240000000800 */
[----:B0-----:R-:W-:-:S05]  /*0170*/  FMUL R7, R4, R5 ;  /* 0x0000000504077220 */ /* 0x001fca0000400000 */
[----:B------:R-:W-:Y:S01]  /*0180*/  STG.E desc[UR6][R2.64], R7 ;  /* 0x0000000702007986 */ /* 0x000fe2000c101906 */
[----:B------:R-:W-:Y:S05]  /*0190*/  EXIT ;  /* 0x000000000000794d */ /* 0x000fea0003800000 */
.L_x_2:
        /* <DEDUP_REMOVED lines=14> */
.L_x_6:


//--------------------- .text._Z13halve_and_sumPf --------------------------
	.section	.text._Z13halve_and_sumPf,"ax",@progbits
	.align	128
        .global         _Z13halve_and_sumPf
        .type           _Z13halve_and_sumPf,@function
        .size           _Z13halve_and_sumPf,(.L_x_7 - _Z13halve_and_sumPf)
        .other          _Z13halve_and_sumPf,@"STO_CUDA_ENTRY STV_DEFAULT"
_Z13halve_and_sumPf:
.text._Z13halve_and_sumPf:
[----:B------:R-:W-:Y:S01]  /*0000*/  LDC R1, c[0x0][0x37c] ;  /* 0x0000df00ff017b82 */ /* 0x000fe20000000800 */
[----:B------:R-:W0:Y:S07]  /*0010*/  S2R R5, SR_TID.X ;  /* 0x0000000000057919 */ /* 0x000e2e0000002100 */
[----:B------:R-:W0:Y:S01]  /*0020*/  S2UR UR6, SR_CTAID.X ;  /* 0x00000000000679c3 */ /* 0x000e220000002500 */
[----:B------:R-:W1:Y:S07]  /*0030*/  LDCU.64 UR4, c[0x0][0x358] ;  /* 0x00006b00ff0477ac */ /* 0x000e6e0008000a00 */
[----:B------:R-:W0:Y:S01]  /*0040*/  LDC R0, c[0x0][0x360] ;  /* 0x0000d800ff007b82 */ /* 0x000e220000000800 */
[----:B------:R-:W2:Y:S07]  /*0050*/  LDCU UR7, c[0x0][0x370] ;  /* 0x00006e00ff0777ac */ /* 0x000eae0008000800 */
[----:B------:R-:W3:Y:S01]  /*0060*/  LDC.64 R2, c[0x0][0x380] ;  /* 0x0000e000ff027b82 */ /* 0x000ee20000000a00 */
[----:B0-----:R-:W-:-:S04]  /*0070*/  IMAD R5, R0, UR6, R5 ;  /* 0x0000000600057c24 */ /* 0x001fc8000f8e0205 */
[----:B--2---:R-:W-:Y:S02]  /*0080*/  IMAD R7, R0, UR7, R5 ;  /* 0x0000000700077c24 */ /* 0x004fe4000f8e0205 */
[----:B---3--:R-:W-:-:S04]  /*0090*/  IMAD.WIDE.U32 R4, R5, 0x4, R2 ;  /* 0x0000000405047825 */ /* 0x008fc800078e0002 */
[----:B------:R-:W-:Y:S02]  /*00a0*/  IMAD.WIDE.U32 R2, R7, 0x4, R2 ;  /* 0x0000000407027825 */ /* 0x000fe400078e0002 */
[----:B-1----:R-:W2:Y:S04]  /*00b0*/  LDG.E R7, desc[UR4][R4.64] ;  /* 0x0000000404077981 */ /* 0x002ea8000c1e1900 */
[----:B------:R-:W2:Y:S02]  /*00c0*/  LDG.E R2, desc[UR4][R2.64] ;  /* 0x0000000402027981 */ /* 0x000ea4000c1e1900 */
[----:B--2---:R-:W-:-:S05]  /*00d0*/  FADD R7, -R2, R7 ;  /* 0x0000000702077221 */ /* 0x004fca0000000100 */
[----:B------:R-:W-:Y:S01]  /*00e0*/  STG.E desc[UR4][R4.64], R7 ;  /* 0x0000000704007986 */ /* 0x000fe2000c101904 */
[----:B------:R-:W-:Y:S05]  /*00f0*/  EXIT ;  /* 0x000000000000794d */ /* 0x000fea0003800000 */
.L_x_3:
        /* <DEDUP_REMOVED lines=16> */
.L_x_7:


//--------------------- .nv.shared._Z13sum_reductionILj0ELj256EEvPf --------------------------
	.section	.nv.shared._Z13sum_reductionILj0ELj256EEvPf,"aw",@nobits
	.sectionflags	@""
	.align	16
	.zero		1024


//--------------------- .nv.shared.reserved.0     --------------------------
	.section	.nv.shared.reserved.0,"aw",@nobits
	.weak		__nv_reservedSMEM_offset_0_alias
	.size		__nv_reservedSMEM_offset_0_alias, 0, 64
	.other		__nv_reservedSMEM_offset_0_alias,@"STO_CUDA_RESERVED_SHARED STV_DEFAULT"
__nv_reservedSMEM_offset_0_alias:
	.zero		0
	.zero		64


//--------------------- .nv.shared._Z13sum_reductionILj4ELj1024EEvPf --------------------------
	.section	.nv.shared._Z13sum_reductionILj4ELj1024EEvPf,"aw",@nobits
	.sectionflags	@""
	.align	16
	.zero		1024


//--------------------- .nv.shared._Z13expnegsqr_mapPfi --------------------------
	.section	.nv.shared._Z13expnegsqr_mapPfi,"aw",@nobits
	.sectionflags	@""
	.align	16
	.zero		1024


//--------------------- .nv.shared._Z13halve_and_sumPf --------------------------
	.section	.nv.shared._Z13halve_and_sumPf,"aw",@nobits
	.sectionflags	@""
	.align	16
	.zero		1024


//--------------------- .nv.constant0._Z13sum_reductionILj0ELj256EEvPf --------------------------
	.section	.nv.constant0._Z13sum_reductionILj0ELj256EEvPf,"a",@progbits
	.sectionflags	@""
	.align	4
.nv.constant0._Z13sum_reductionILj0ELj256EEvPf:
	.zero		904


//--------------------- .nv.constant0._Z13sum_reductionILj4ELj1024EEvPf --------------------------
	.section	.nv.constant0._Z13sum_reductionILj4ELj1024EEvPf,"a",@progbits
	.sectionflags	@""
	.align	4
.nv.constant0._Z13sum_reductionILj4ELj1024EEvPf:
	.zero		904


//--------------------- .nv.constant0._Z13expnegsqr_mapPfi --------------------------
	.section	.nv.constant0._Z13expnegsqr_mapPfi,"a",@progbits
	.sectionflags	@""
	.align	4
.nv.constant0._Z13expnegsqr_mapPfi:
	.zero		908


//--------------------- .nv.constant0._Z13halve_and_sumPf --------------------------
	.section	.nv.constant0._Z13halve_and_sumPf,"a",@progbits
	.sectionflags	@""
	.align	4
.nv.constant0._Z13halve_and_sumPf:
	.zero		904


//--------------------- SYMBOLS --------------------------

	.type		.nv.reservedSmem.offset0,@object
	.size		.nv.reservedSmem.offset0,0x4
	.type		.nv.reservedSmem.cap,@object
	.size		.nv.reservedSmem.cap,0x4
